//
// Generated by NVIDIA NVVM Compiler
//
// Compiler Build ID: CL-36424714
// Cuda compilation tools, release 13.0, V13.0.88
// Based on NVVM 20.0.0
//

.version 9.0
.target sm_100
.address_size 64

	// .globl	_Z13dotProductGPUPfS_S_i
// _ZZ13dotProductGPUPfS_S_iE10partialSum has been demoted

.visible .entry _Z13dotProductGPUPfS_S_i(
	.param .u64 .ptr .align 1 _Z13dotProductGPUPfS_S_i_param_0,
	.param .u64 .ptr .align 1 _Z13dotProductGPUPfS_S_i_param_1,
	.param .u64 .ptr .align 1 _Z13dotProductGPUPfS_S_i_param_2,
	.param .u32 _Z13dotProductGPUPfS_S_i_param_3
)
{
	.reg .pred 	%p<6>;
	.reg .b32 	%r<13>;
	.reg .b32 	%f<8>;
	.reg .b64 	%rd<10>;
	// demoted variable
	.shared .align 4 .b8 _ZZ13dotProductGPUPfS_S_iE10partialSum[4096];
	ld.param.u64 	%rd1, [_Z13dotProductGPUPfS_S_i_param_0];
	ld.param.u64 	%rd2, [_Z13dotProductGPUPfS_S_i_param_1];
	ld.param.u64 	%rd3, [_Z13dotProductGPUPfS_S_i_param_2];
	ld.param.u32 	%r6, [_Z13dotProductGPUPfS_S_i_param_3];
	mov.u32 	%r1, %tid.x;
	setp.ge.s32 	%p1, %r1, %r6;
	shl.b32 	%r7, %r1, 2;
	mov.u32 	%r8, _ZZ13dotProductGPUPfS_S_iE10partialSum;
	add.s32 	%r2, %r8, %r7;
	@%p1 bra 	$L__BB0_2;
	cvta.to.global.u64 	%rd4, %rd1;
	cvta.to.global.u64 	%rd5, %rd2;
	mul.wide.u32 	%rd6, %r1, 4;
	add.s64 	%rd7, %rd4, %rd6;
	ld.global.f32 	%f1, [%rd7];
	add.s64 	%rd8, %rd5, %rd6;
	ld.global.f32 	%f2, [%rd8];
	mul.f32 	%f3, %f1, %f2;
	st.shared.f32 	[%r2], %f3;
	bra.uni 	$L__BB0_3;
$L__BB0_2:
	mov.b32 	%r9, 0;
	st.shared.u32 	[%r2], %r9;
$L__BB0_3:
	bar.sync 	0;
	mov.u32 	%r12, %ntid.x;
	setp.lt.u32 	%p2, %r12, 2;
	@%p2 bra 	$L__BB0_7;
$L__BB0_4:
	shr.u32 	%r5, %r12, 1;
	setp.ge.u32 	%p3, %r1, %r5;
	@%p3 bra 	$L__BB0_6;
	shl.b32 	%r10, %r5, 2;
	add.s32 	%r11, %r2, %r10;
	ld.shared.f32 	%f4, [%r11];
	ld.shared.f32 	%f5, [%r2];
	add.f32 	%f6, %f4, %f5;
	st.shared.f32 	[%r2], %f6;
$L__BB0_6:
	bar.sync 	0;
	setp.gt.u32 	%p4, %r12, 3;
	mov.u32 	%r12, %r5;
	@%p4 bra 	$L__BB0_4;
$L__BB0_7:
	setp.ne.s32 	%p5, %r1, 0;
	@%p5 bra 	$L__BB0_9;
	ld.shared.f32 	%f7, [_ZZ13dotProductGPUPfS_S_iE10partialSum];
	cvta.to.global.u64 	%rd9, %rd3;
	st.global.f32 	[%rd9], %f7;
$L__BB0_9:
	ret;

}


// ===== COMPILED SASS (sm_100) =====

	.target	sm_100

	.elftype	@"ET_EXEC"


//--------------------- .note.nv.tkinfo           --------------------------
	.section	.note.nv.tkinfo,"",@"SHT_NOTE"
	.sectionflags	@"SHF_NOTE_NV_TKINFO"
	.tkinfo
        /*0018*/ 	.word	0x00000002
        /*0030*/ 	.string	""
        /*0030*/ 	.string	"ptxas"
        /*0030*/ 	.string	"Cuda compilation tools, release 13.0, V13.0.88"
        /*0030*/ 	.string	"Build cuda_13.0.r13.0/compiler.36424714_0"
        /*0030*/ 	.string	"-arch sm_100 -m 64 "



//--------------------- .note.nv.cuinfo           --------------------------
	.section	.note.nv.cuinfo,"",@"SHT_NOTE"
	.sectionflags	@"SHF_NOTE_NV_CUINFO"
        /*0018*/ 	.short	0x0002
        /*001a*/ 	.short	0x0064
        /*001c*/ 	.short	0x0082
	.zero		2


//--------------------- .nv.info                  --------------------------
	.section	.nv.info,"",@"SHT_CUDA_INFO"
	.align	4


	//----- nvinfo : EIATTR_REGCOUNT
	.align		4
        /*0000*/ 	.byte	0x04, 0x2f
        /*0002*/ 	.short	(.L_1 - .L_0)
	.align		4
.L_0:
        /*0004*/ 	.word	index@(_Z13dotProductGPUPfS_S_i)
        /*0008*/ 	.word	0x0000000c


	//----- nvinfo : EIATTR_FRAME_SIZE
	.align		4
.L_1:
        /*000c*/ 	.byte	0x04, 0x11
        /*000e*/ 	.short	(.L_3 - .L_2)
	.align		4
.L_2:
        /*0010*/ 	.word	index@(_Z13dotProductGPUPfS_S_i)
        /*0014*/ 	.word	0x00000000


	//----- nvinfo : EIATTR_MIN_STACK_SIZE
	.align		4
.L_3:
        /*0018*/ 	.byte	0x04, 0x12
        /*001a*/ 	.short	(.L_5 - .L_4)
	.align		4
.L_4:
        /*001c*/ 	.word	index@(_Z13dotProductGPUPfS_S_i)
        /*0020*/ 	.word	0x00000000
.L_5:


//--------------------- .nv.compat                --------------------------
	.section	.nv.compat,"",@"SHT_CUDA_COMPAT_INFO"
	.align	4
        /*0000*/ 	.byte	0x02, 0x09, 0x00, 0x00, 0x02, 0x02, 0x01, 0x00, 0x02, 0x05, 0x05, 0x00, 0x03, 0x07, 0x01, 0x01
        /*0010*/ 	.byte	0x02, 0x03, 0x00, 0x00, 0x02, 0x06, 0x01, 0x00, 0x04, 0x0b, 0x08, 0x00, 0x09, 0x00, 0x00, 0x00
        /*0020*/ 	.byte	0x00, 0x00, 0x00, 0x00


//--------------------- .nv.info._Z13dotProductGPUPfS_S_i --------------------------
	.section	.nv.info._Z13dotProductGPUPfS_S_i,"",@"SHT_CUDA_INFO"
	.sectionflags	@""
	.align	4


	//----- nvinfo : EIATTR_CUDA_API_VERSION
	.align		4
        /*0000*/ 	.byte	0x04, 0x37
        /*0002*/ 	.short	(.L_7 - .L_6)
.L_6:
        /*0004*/ 	.word	0x00000082


	//----- nvinfo : EIATTR_KPARAM_INFO
	.align		4
.L_7:
        /*0008*/ 	.byte	0x04, 0x17
        /*000a*/ 	.short	(.L_9 - .L_8)
.L_8:
        /*000c*/ 	.word	0x00000000
        /*0010*/ 	.short	0x0003
        /*0012*/ 	.short	0x0018
        /*0014*/ 	.byte	0x00, 0xf0, 0x11, 0x00


	//----- nvinfo : EIATTR_KPARAM_INFO
	.align		4
.L_9:
        /*0018*/ 	.byte	0x04, 0x17
        /*001a*/ 	.short	(.L_11 - .L_10)
.L_10:
        /*001c*/ 	.word	0x00000000
        /*0020*/ 	.short	0x0002
        /*0022*/ 	.short	0x0010
        /*0024*/ 	.byte	0x00, 0xf5, 0x21, 0x00


	//----- nvinfo : EIATTR_KPARAM_INFO
	.align		4
.L_11:
        /*0028*/ 	.byte	0x04, 0x17
        /*002a*/ 	.short	(.L_13 - .L_12)
.L_12:
        /*002c*/ 	.word	0x00000000
        /*0030*/ 	.short	0x0001
        /*0032*/ 	.short	0x0008
        /*0034*/ 	.byte	0x00, 0xf5, 0x21, 0x00


	//----- nvinfo : EIATTR_KPARAM_INFO
	.align		4
.L_13:
        /*0038*/ 	.byte	0x04, 0x17
        /*003a*/ 	.short	(.L_15 - .L_14)
.L_14:
        /*003c*/ 	.word	0x00000000
        /*0040*/ 	.short	0x0000
        /*0042*/ 	.short	0x0000
        /*0044*/ 	.byte	0x00, 0xf5, 0x21, 0x00


	//----- nvinfo : EIATTR_SPARSE_MMA_MASK
	.align		4
.L_15:
        /*0048*/ 	.byte	0x03, 0x50
        /*004a*/ 	.short	0x0000


	//----- nvinfo : EIATTR_MAXREG_COUNT
	.align		4
        /*004c*/ 	.byte	0x03, 0x1b
        /*004e*/ 	.short	0x00ff


	//----- nvinfo : EIATTR_NUM_BARRIERS
	.align		4
        /*0050*/ 	.byte	0x02, 0x4c
        /*0052*/ 	.byte	0x01
	.zero		1


	//----- nvinfo : EIATTR_MERCURY_ISA_VERSION
	.align		4
        /*0054*/ 	.byte	0x03, 0x5f
        /*0056*/ 	.short	0x0101


	//----- nvinfo : EIATTR_VRC_CTA_INIT_COUNT
	.align		4
        /*0058*/ 	.byte	0x02, 0x4a
	.zero		1
	.zero		1


	//----- nvinfo : EIATTR_EXIT_INSTR_OFFSETS
	.align		4
        /*005c*/ 	.byte	0x04, 0x1c
        /*005e*/ 	.short	(.L_17 - .L_16)


	//   ....[0]....
.L_16:
        /*0060*/ 	.word	0x00000230


	//   ....[1]....
        /*0064*/ 	.word	0x000002a0


	//----- nvinfo : EIATTR_CBANK_PARAM_SIZE
	.align		4
.L_17:
        /*0068*/ 	.byte	0x03, 0x19
        /*006a*/ 	.short	0x001c


	//----- nvinfo : EIATTR_PARAM_CBANK
	.align		4
        /*006c*/ 	.byte	0x04, 0x0a
        /*006e*/ 	.short	(.L_19 - .L_18)
	.align		4
.L_18:
        /*0070*/ 	.word	index@(.nv.constant0._Z13dotProductGPUPfS_S_i)
        /*0074*/ 	.short	0x0380
        /*0076*/ 	.short	0x001c


	//----- nvinfo : EIATTR_SW_WAR
	.align		4
.L_19:
        /*0078*/ 	.byte	0x04, 0x36
        /*007a*/ 	.short	(.L_21 - .L_20)
.L_20:
        /*007c*/ 	.word	0x00000008
.L_21:


//--------------------- .nv.callgraph             --------------------------
	.section	.nv.callgraph,"",@"SHT_CUDA_CALLGRAPH"
	.align	4
	.sectionentsize	8
	.align		4
        /*0000*/ 	.word	0x00000000
	.align		4
        /*0004*/ 	.word	0xffffffff
	.align		4
        /*0008*/ 	.word	0x00000000
	.align		4
        /*000c*/ 	.word	0xfffffffe
	.align		4
        /*0010*/ 	.word	0x00000000
	.align		4
        /*0014*/ 	.word	0xfffffffd
	.align		4
        /*0018*/ 	.word	0x00000000
	.align		4
        /*001c*/ 	.word	0xfffffffc


//--------------------- .text._Z13dotProductGPUPfS_S_i --------------------------
	.section	.text._Z13dotProductGPUPfS_S_i,"ax",@progbits
	.align	128
        .global         _Z13dotProductGPUPfS_S_i
        .type           _Z13dotProductGPUPfS_S_i,@function
        .size           _Z13dotProductGPUPfS_S_i,(.L_x_3 - _Z13dotProductGPUPfS_S_i)
        .other          _Z13dotProductGPUPfS_S_i,@"STO_CUDA_ENTRY STV_DEFAULT"
_Z13dotProductGPUPfS_S_i:
.text._Z13dotProductGPUPfS_S_i:
[----:B------:R-:W-:Y:S01]  /*0000*/  LDC R1, c[0x0][0x37c] ;  /* 0x0000df00ff017b82 */ /* 0x000fe20000000800 */
[----:B------:R-:W0:Y:S01]  /*0010*/  S2R R9, SR_TID.X ;  /* 0x0000000000097919 */ /* 0x000e220000002100 */
[----:B------:R-:W0:Y:S06]  /*0020*/  LDCU UR4, c[0x0][0x398] ;  /* 0x00007300ff0477ac */ /* 0x000e2c0008000800 */
[----:B------:R-:W1:Y:S01]  /*0030*/  LDC.64 R2, c[0x0][0x380] ;  /* 0x0000e000ff027b82 */ /* 0x000e620000000a00 */
[----:B------:R-:W2:Y:S07]  /*0040*/  LDCU.64 UR6, c[0x0][0x358] ;  /* 0x00006b00ff0677ac */ /* 0x000eae0008000a00 */
[----:B------:R-:W3:Y:S01]  /*0050*/  LDC.64 R4, c[0x0][0x388] ;  /* 0x0000e200ff047b82 */ /* 0x000ee20000000a00 */
[----:B0-----:R-:W-:-:S13]  /*0060*/  ISETP.GE.AND P1, PT, R9, UR4, PT ;  /* 0x0000000409007c0c */ /* 0x001fda000bf26270 */
[----:B-1----:R-:W-:-:S04]  /*0070*/  @!P1 IMAD.WIDE.U32 R2, R9, 0x4, R2 ;  /* 0x0000000409029825 */ /* 0x002fc800078e0002 */
[C---:B---3--:R-:W-:Y:S02]  /*0080*/  @!P1 IMAD.WIDE.U32 R4, R9.reuse, 0x4, R4 ;  /* 0x0000000409049825 */ /* 0x048fe400078e0004 */
[----:B--2---:R-:W2:Y:S04]  /*0090*/  @!P1 LDG.E R2, desc[UR6][R2.64] ;  /* 0x0000000602029981 */ /* 0x004ea8000c1e1900 */
[----:B------:R-:W2:Y:S01]  /*00a0*/  @!P1 LDG.E R5, desc[UR6][R4.64] ;  /* 0x0000000604059981 */ /* 0x000ea2000c1e1900 */
[----:B------:R-:W0:Y:S01]  /*00b0*/  S2UR UR5, SR_CgaCtaId ;  /* 0x00000000000579c3 */ /* 0x000e220000008800 */
[----:B------:R-:W-:Y:S01]  /*00c0*/  UMOV UR4, 0x400 ;  /* 0x0000040000047882 */ /* 0x000fe20000000000 */
[----:B------:R-:W1:Y:S01]  /*00d0*/  LDCU UR8, c[0x0][0x360] ;  /* 0x00006c00ff0877ac */ /* 0x000e620008000800 */
[----:B------:R-:W-:Y:S01]  /*00e0*/  ISETP.NE.AND P0, PT, R9, RZ, PT ;  /* 0x000000ff0900720c */ /* 0x000fe20003f05270 */
[----:B-1----:R-:W-:-:S02]  /*00f0*/  UISETP.GE.U32.AND UP0, UPT, UR8, 0x2, UPT ;  /* 0x000000020800788c */ /* 0x002fc4000bf06070 */
[----:B0-----:R-:W-:-:S06]  /*0100*/  ULEA UR4, UR5, UR4, 0x18 ;  /* 0x0000000405047291 */ /* 0x001fcc000f8ec0ff */
[----:B------:R-:W-:Y:S01]  /*0110*/  LEA R0, R9, UR4, 0x2 ;  /* 0x0000000409007c11 */ /* 0x000fe2000f8e10ff */
[----:B--2---:R-:W-:-:S05]  /*0120*/  @!P1 FMUL R7, R2, R5 ;  /* 0x0000000502079220 */ /* 0x004fca0000400000 */
[----:B------:R0:W-:Y:S04]  /*0130*/  @!P1 STS [R0], R7 ;  /* 0x0000000700009388 */ /* 0x0001e80000000800 */
[----:B------:R0:W-:Y:S01]  /*0140*/  @P1 STS [R0], RZ ;  /* 0x000000ff00001388 */ /* 0x0001e20000000800 */
[----:B------:R-:W-:Y:S06]  /*0150*/  BAR.SYNC.DEFER_BLOCKING 0x0 ;  /* 0x0000000000007b1d */ /* 0x000fec0000010000 */
[----:B------:R-:W-:Y:S05]  /*0160*/  BRA.U !UP0, `(.L_x_0) ;  /* 0x0000000108307547 */ /* 0x000fea000b800000 */
[----:B------:R-:W-:-:S07]  /*0170*/  IMAD.U32 R2, RZ, RZ, UR8 ;  /* 0x00000008ff027e24 */ /* 0x000fce000f8e00ff */
.L_x_1:
[----:B------:R-:W-:-:S04]  /*0180*/  SHF.R.U32.HI R6, RZ, 0x1, R2 ;  /* 0x00000001ff067819 */ /* 0x000fc80000011602 */
[----:B------:R-:W-:-:S13]  /*0190*/  ISETP.GE.U32.AND P1, PT, R9, R6, PT ;  /* 0x000000060900720c */ /* 0x000fda0003f26070 */
[----:B------:R-:W-:Y:S01]  /*01a0*/  @!P1 LEA R3, R6, R0, 0x2 ;  /* 0x0000000006039211 */ /* 0x000fe200078e10ff */
[----:B------:R-:W-:Y:S05]  /*01b0*/  @!P1 LDS R4, [R0] ;  /* 0x0000000000049984 */ /* 0x000fea0000000800 */
[----:B------:R-:W1:Y:S02]  /*01c0*/  @!P1 LDS R3, [R3] ;  /* 0x0000000003039984 */ /* 0x000e640000000800 */
[----:B-1----:R-:W-:-:S05]  /*01d0*/  @!P1 FADD R5, R3, R4 ;  /* 0x0000000403059221 */ /* 0x002fca0000000000 */
[----:B------:R1:W-:Y:S01]  /*01e0*/  @!P1 STS [R0], R5 ;  /* 0x0000000500009388 */ /* 0x0003e20000000800 */
[----:B------:R-:W-:Y:S01]  /*01f0*/  BAR.SYNC.DEFER_BLOCKING 0x0 ;  /* 0x0000000000007b1d */ /* 0x000fe20000010000 */
[----:B------:R-:W-:Y:S01]  /*0200*/  ISETP.GT.U32.AND P1, PT, R2, 0x3, PT ;  /* 0x000000030200780c */ /* 0x000fe20003f24070 */
[----:B------:R-:W-:-:S12]  /*0210*/  IMAD.MOV.U32 R2, RZ, RZ, R6 ;  /* 0x000000ffff027224 */ /* 0x000fd800078e0006 */
[----:B-1----:R-:W-:Y:S05]  /*0220*/  @P1 BRA `(.L_x_1) ;  /* 0xfffffffc00d41947 */ /* 0x002fea000383ffff */
.L_x_0:
[----:B------:R-:W-:Y:S05]  /*0230*/  @P0 EXIT ;  /* 0x000000000000094d */ /* 0x000fea0003800000 */
[----:B------:R-:W1:Y:S01]  /*0240*/  S2UR UR5, SR_CgaCtaId ;  /* 0x00000000000579c3 */ /* 0x000e620000008800 */
[----:B------:R-:W-:-:S07]  /*0250*/  UMOV UR4, 0x400 ;  /* 0x0000040000047882 */ /* 0x000fce0000000000 */
[----:B------:R-:W2:Y:S01]  /*0260*/  LDC.64 R2, c[0x0][0x390] ;  /* 0x0000e400ff027b82 */ /* 0x000ea20000000a00 */
[----:B-1----:R-:W-:-:S09]  /*0270*/  ULEA UR4, UR5, UR4, 0x18 ;  /* 0x0000000405047291 */ /* 0x002fd2000f8ec0ff */
[----:B------:R-:W2:Y:S04]  /*0280*/  LDS R5, [UR4] ;  /* 0x00000004ff057984 */ /* 0x000ea80008000800 */
[----:B--2---:R-:W-:Y:S01]  /*0290*/  STG.E desc[UR6][R2.64], R5 ;  /* 0x0000000502007986 */ /* 0x004fe2000c101906 */
[----:B------:R-:W-:Y:S05]  /*02a0*/  EXIT ;  /* 0x000000000000794d */ /* 0x000fea0003800000 */
.L_x_2:
[----:B------:R-:W-:-:S00]  /*02b0*/  BRA `(.L_x_2) ;  /* 0xfffffffc00fc7947 */ /* 0x000fc0000383ffff */
[----:B------:R-:W-:-:S00]  /*02c0*/  NOP ;  /* 0x0000000000007918 */ /* 0x000fc00000000000 */
        /* <DEDUP_REMOVED lines=11> */
.L_x_3:


//--------------------- .nv.shared._Z13dotProductGPUPfS_S_i --------------------------
	.section	.nv.shared._Z13dotProductGPUPfS_S_i,"aw",@nobits
	.sectionflags	@""
	.align	4
.nv.shared._Z13dotProductGPUPfS_S_i:
	.zero		5120


//--------------------- .nv.shared.reserved.0     --------------------------
	.section	.nv.shared.reserved.0,"aw",@nobits
	.weak		__nv_reservedSMEM_offset_0_alias
	.size		__nv_reservedSMEM_offset_0_alias, 0, 64
	.other		__nv_reservedSMEM_offset_0_alias,@"STO_CUDA_RESERVED_SHARED STV_DEFAULT"
__nv_reservedSMEM_offset_0_alias:
	.zero		0
	.zero		64


//--------------------- .nv.constant0._Z13dotProductGPUPfS_S_i --------------------------
	.section	.nv.constant0._Z13dotProductGPUPfS_S_i,"a",@progbits
	.sectionflags	@""
	.align	4
.nv.constant0._Z13dotProductGPUPfS_S_i:
	.zero		924


//--------------------- SYMBOLS --------------------------

	.type		.nv.reservedSmem.offset0,@object
	.size		.nv.reservedSmem.offset0,0x4
	.type		.nv.reservedSmem.cap,@object
	.size		.nv.reservedSmem.cap,0x4
